//
// Generated by NVIDIA NVVM Compiler
//
// Compiler Build ID: CL-36424714
// Cuda compilation tools, release 13.0, V13.0.88
// Based on NVVM 20.0.0
//

.version 9.0
.target sm_100
.address_size 64

	// .globl	_Z5hellov
.extern .func  (.param .b32 func_retval0) vprintf
(
	.param .b64 vprintf_param_0,
	.param .b64 vprintf_param_1
)
;
.global .align 1 .b8 $str[27] = {70, 97, 108, 97, 110, 100, 111, 32, 100, 101, 32, 117, 109, 97, 32, 71, 80, 85, 32, 78, 86, 73, 68, 73, 65, 10};

.visible .entry _Z5hellov()
{
	.reg .b32 	%r<3>;
	.reg .b64 	%rd<3>;

	mov.u64 	%rd1, $str;
	cvta.global.u64 	%rd2, %rd1;
	{ // callseq 0, 0
	.param .b64 param0;
	st.param.b64 	[param0], %rd2;
	.param .b64 param1;
	st.param.b64 	[param1], 0;
	.param .b32 retval0;
	call.uni (retval0), 
	vprintf, 
	(
	param0, 
	param1
	);
	ld.param.b32 	%r1, [retval0];
	} // callseq 0
	ret;

}


// ===== COMPILED SASS (sm_100) =====

	.target	sm_100

	.elftype	@"ET_EXEC"


//--------------------- .note.nv.tkinfo           --------------------------
	.section	.note.nv.tkinfo,"",@"SHT_NOTE"
	.sectionflags	@"SHF_NOTE_NV_TKINFO"
	.tkinfo
        /*0018*/ 	.word	0x00000002
        /*0030*/ 	.string	""
        /*0030*/ 	.string	"ptxas"
        /*0030*/ 	.string	"Cuda compilation tools, release 13.0, V13.0.88"
        /*0030*/ 	.string	"Build cuda_13.0.r13.0/compiler.36424714_0"
        /*0030*/ 	.string	"-arch sm_100 -m 64 "



//--------------------- .note.nv.cuinfo           --------------------------
	.section	.note.nv.cuinfo,"",@"SHT_NOTE"
	.sectionflags	@"SHF_NOTE_NV_CUINFO"
        /*0018*/ 	.short	0x0002
        /*001a*/ 	.short	0x0064
        /*001c*/ 	.short	0x0082
	.zero		2


//--------------------- .nv.info                  --------------------------
	.section	.nv.info,"",@"SHT_CUDA_INFO"
	.align	4


	//----- nvinfo : EIATTR_REGCOUNT
	.align		4
        /*0000*/ 	.byte	0x04, 0x2f
        /*0002*/ 	.short	(.L_2 - .L_1)
	.align		4
.L_1:
        /*0004*/ 	.word	index@(_Z5hellov)
        /*0008*/ 	.word	0x00000018


	//----- nvinfo : EIATTR_FRAME_SIZE
	.align		4
.L_2:
        /*000c*/ 	.byte	0x04, 0x11
        /*000e*/ 	.short	(.L_4 - .L_3)
	.align		4
.L_3:
        /*0010*/ 	.word	index@(_Z5hellov)
        /*0014*/ 	.word	0x00000000


	//----- nvinfo : EIATTR_MIN_STACK_SIZE
	.align		4
.L_4:
        /*0018*/ 	.byte	0x04, 0x12
        /*001a*/ 	.short	(.L_6 - .L_5)
	.align		4
.L_5:
        /*001c*/ 	.word	index@(_Z5hellov)
        /*0020*/ 	.word	0x00000000
.L_6:


//--------------------- .nv.compat                --------------------------
	.section	.nv.compat,"",@"SHT_CUDA_COMPAT_INFO"
	.align	4
        /*0000*/ 	.byte	0x02, 0x09, 0x00, 0x00, 0x02, 0x02, 0x01, 0x00, 0x02, 0x05, 0x05, 0x00, 0x03, 0x07, 0x01, 0x01
        /*0010*/ 	.byte	0x02, 0x03, 0x00, 0x00, 0x02, 0x06, 0x01, 0x00, 0x04, 0x0b, 0x08, 0x00, 0x09, 0x00, 0x00, 0x00
        /*0020*/ 	.byte	0x00, 0x00, 0x00, 0x00


//--------------------- .nv.info._Z5hellov        --------------------------
	.section	.nv.info._Z5hellov,"",@"SHT_CUDA_INFO"
	.sectionflags	@""
	.align	4


	//----- nvinfo : EIATTR_CUDA_API_VERSION
	.align		4
        /*0000*/ 	.byte	0x04, 0x37
        /*0002*/ 	.short	(.L_8 - .L_7)
.L_7:
        /*0004*/ 	.word	0x00000082


	//----- nvinfo : EIATTR_SPARSE_MMA_MASK
	.align		4
.L_8:
        /*0008*/ 	.byte	0x03, 0x50
        /*000a*/ 	.short	0x0000


	//----- nvinfo : EIATTR_MAXREG_COUNT
	.align		4
        /*000c*/ 	.byte	0x03, 0x1b
        /*000e*/ 	.short	0x00ff


	//----- nvinfo : EIATTR_EXTERNS
	.align		4
        /*0010*/ 	.byte	0x04, 0x0f
        /*0012*/ 	.short	(.L_10 - .L_9)


	//   ....[0]....
	.align		4
.L_9:
        /*0014*/ 	.word	index@(vprintf)


	//----- nvinfo : EIATTR_MERCURY_ISA_VERSION
	.align		4
.L_10:
        /*0018*/ 	.byte	0x03, 0x5f
        /*001a*/ 	.short	0x0101


	//----- nvinfo : EIATTR_VRC_CTA_INIT_COUNT
	.align		4
        /*001c*/ 	.byte	0x02, 0x4a
	.zero		1
	.zero		1


	//----- nvinfo : EIATTR_SYSCALL_OFFSETS
	.align		4
        /*0020*/ 	.byte	0x04, 0x46
        /*0022*/ 	.short	(.L_12 - .L_11)


	//   ....[0]....
.L_11:
        /*0024*/ 	.word	0x00000080


	//----- nvinfo : EIATTR_EXIT_INSTR_OFFSETS
	.align		4
.L_12:
        /*0028*/ 	.byte	0x04, 0x1c
        /*002a*/ 	.short	(.L_14 - .L_13)


	//   ....[0]....
.L_13:
        /*002c*/ 	.word	0x00000090


	//----- nvinfo : EIATTR_SW_WAR
	.align		4
.L_14:
        /*0030*/ 	.byte	0x04, 0x36
        /*0032*/ 	.short	(.L_16 - .L_15)
.L_15:
        /*0034*/ 	.word	0x00000008
.L_16:


//--------------------- .nv.callgraph             --------------------------
	.section	.nv.callgraph,"",@"SHT_CUDA_CALLGRAPH"
	.align	4
	.sectionentsize	8
	.align		4
        /*0000*/ 	.word	0x00000000
	.align		4
        /*0004*/ 	.word	0xffffffff
	.align		4
        /*0008*/ 	.word	index@(_Z5hellov)
	.align		4
        /*000c*/ 	.word	index@(vprintf)
	.align		4
        /*0010*/ 	.word	0x00000000
	.align		4
        /*0014*/ 	.word	0xfffffffe
	.align		4
        /*0018*/ 	.word	0x00000000
	.align		4
        /*001c*/ 	.word	0xfffffffd
	.align		4
        /*0020*/ 	.word	0x00000000
	.align		4
        /*0024*/ 	.word	0xfffffffc


//--------------------- .nv.constant4             --------------------------
	.section	.nv.constant4,"a",@progbits
	.align	8
	.align		8
.nv.constant4:
        /*0000*/ 	.dword	vprintf
	.align		8
        /*0008*/ 	.dword	$str


//--------------------- .text._Z5hellov           --------------------------
	.section	.text._Z5hellov,"ax",@progbits
	.align	128
        .global         _Z5hellov
        .type           _Z5hellov,@function
        .size           _Z5hellov,(.L_x_2 - _Z5hellov)
        .other          _Z5hellov,@"STO_CUDA_ENTRY STV_DEFAULT"
_Z5hellov:
.text._Z5hellov:
[----:B------:R-:W0:Y:S01]  /*0000*/  LDC R1, c[0x0][0x37c] ;  /* 0x0000df00ff017b82 */ /* 0x000e220000000800 */
[----:B------:R-:W-:Y:S01]  /*0010*/  MOV R0, 0x0 ;  /* 0x0000000000007802 */ /* 0x000fe20000000f00 */
[----:B------:R-:W1:Y:S01]  /*0020*/  LDCU.64 UR4, c[0x4][0x8] ;  /* 0x01000100ff0477ac */ /* 0x000e620008000a00 */
[----:B------:R-:W-:-:S05]  /*0030*/  CS2R R6, SRZ ;  /* 0x0000000000067805 */ /* 0x000fca000001ff00 */
[----:B------:R2:W3:Y:S01]  /*0040*/  LDC.64 R2, c[0x4][R0] ;  /* 0x0100000000027b82 */ /* 0x0004e20000000a00 */
[----:B-1----:R-:W-:Y:S02]  /*0050*/  IMAD.U32 R4, RZ, RZ, UR4 ;  /* 0x00000004ff047e24 */ /* 0x002fe4000f8e00ff */
[----:B--2---:R-:W-:-:S07]  /*0060*/  IMAD.U32 R5, RZ, RZ, UR5 ;  /* 0x00000005ff057e24 */ /* 0x004fce000f8e00ff */
[----:B------:R-:W-:-:S07]  /*0070*/  LEPC R20, `(.L_x_0) ;  /* 0x000000001014794e */ /* 0x000fce0000000000 */
[----:B0--3--:R-:W-:Y:S05]  /*0080*/  CALL.ABS.NOINC R2 ;  /* 0x0000000002007343 */ /* 0x009fea0003c00000 */
.L_x_0:
[----:B------:R-:W-:Y:S05]  /*0090*/  EXIT ;  /* 0x000000000000794d */ /* 0x000fea0003800000 */
.L_x_1:
[----:B------:R-:W-:-:S00]  /*00a0*/  BRA `(.L_x_1) ;  /* 0xfffffffc00fc7947 */ /* 0x000fc0000383ffff */
[----:B------:R-:W-:-:S00]  /*00b0*/  NOP ;  /* 0x0000000000007918 */ /* 0x000fc00000000000 */
        /* <DEDUP_REMOVED lines=12> */
.L_x_2:


//--------------------- .nv.global.init           --------------------------
	.section	.nv.global.init,"aw",@progbits
.nv.global.init:
	.type		$str,@object
	.size		$str,(.L_0 - $str)
$str:
        /*0000*/ 	.byte	0x46, 0x61, 0x6c, 0x61, 0x6e, 0x64, 0x6f, 0x20, 0x64, 0x65, 0x20, 0x75, 0x6d, 0x61, 0x20, 0x47
        /*0010*/ 	.byte	0x50, 0x55, 0x20, 0x4e, 0x56, 0x49, 0x44, 0x49, 0x41, 0x0a, 0x00
.L_0:


//--------------------- .nv.shared.reserved.0     --------------------------
	.section	.nv.shared.reserved.0,"aw",@nobits
	.weak		__nv_reservedSMEM_offset_0_alias
	.size		__nv_reservedSMEM_offset_0_alias, 0, 64
	.other		__nv_reservedSMEM_offset_0_alias,@"STO_CUDA_RESERVED_SHARED STV_DEFAULT"
__nv_reservedSMEM_offset_0_alias:
	.zero		0
	.zero		64


//--------------------- .nv.constant0._Z5hellov   --------------------------
	.section	.nv.constant0._Z5hellov,"a",@progbits
	.sectionflags	@""
	.align	4
.nv.constant0._Z5hellov:
	.zero		896


//--------------------- SYMBOLS --------------------------

	.type		.nv.reservedSmem.offset0,@object
	.size		.nv.reservedSmem.offset0,0x4
	.type		vprintf,@function
